	.headerflags	@"EF_CUDA_TEXMODE_UNIFIED EF_CUDA_64BIT_ADDRESS EF_CUDA_ACCELERATORS EF_CUDA_SM90 EF_CUDA_VIRTUAL_SM(EF_CUDA_SM90)"
	.elftype	@"ET_EXEC"


//--------------------- .nv.info                  --------------------------
	.section	.nv.info,"",@"SHT_CUDA_INFO"
	.align	4


	//----- nvinfo : EIATTR_REGCOUNT
	.align		4
        /*0000*/ 	.byte	0x04, 0x2f
        /*0002*/ 	.short	(.L_3 - .L_2)
	.align		4
.L_2:
        /*0004*/ 	.word	index@(triton_poi_fused__native_batch_norm_legit_no_training_relu_85)
        /*0008*/ 	.word	0x00000030


	//----- nvinfo : EIATTR_MIN_STACK_SIZE
	.align		4
.L_3:
        /*000c*/ 	.byte	0x04, 0x12
        /*000e*/ 	.short	(.L_5 - .L_4)
	.align		4
.L_4:
        /*0010*/ 	.word	index@(triton_poi_fused__native_batch_norm_legit_no_training_relu_85)
        /*0014*/ 	.word	0x00000000


	//----- nvinfo : EIATTR_FRAME_SIZE
	.align		4
.L_5:
        /*0018*/ 	.byte	0x04, 0x11
        /*001a*/ 	.short	(.L_7 - .L_6)
	.align		4
.L_6:
        /*001c*/ 	.word	index@(triton_poi_fused__native_batch_norm_legit_no_training_relu_85)
        /*0020*/ 	.word	0x00000000


	//----- nvinfo : EIATTR_MIN_STACK_SIZE
	.align		4
.L_7:
        /*0024*/ 	.byte	0x04, 0x12
        /*0026*/ 	.short	(.L_9 - .L_8)
	.align		4
.L_8:
        /*0028*/ 	.word	index@(triton_poi_fused__native_batch_norm_legit_no_training_relu_85)
        /*002c*/ 	.word	0x00000000
.L_9:


//--------------------- .nv.info.triton_poi_fused__native_batch_norm_legit_no_training_relu_85 --------------------------
	.section	.nv.info.triton_poi_fused__native_batch_norm_legit_no_training_relu_85,"",@"SHT_CUDA_INFO"
	.sectionflags	@""
	.align	4


	//----- nvinfo : EIATTR_CUDA_API_VERSION
	.align		4
        /*0000*/ 	.byte	0x04, 0x37
        /*0002*/ 	.short	(.L_11 - .L_10)
.L_10:
        /*0004*/ 	.word	0x0000007c


	//----- nvinfo : EIATTR_KPARAM_INFO
	.align		4
.L_11:
        /*0008*/ 	.byte	0x04, 0x17
        /*000a*/ 	.short	(.L_13 - .L_12)
.L_12:
        /*000c*/ 	.word	0x00000000
        /*0010*/ 	.short	0x0006
        /*0012*/ 	.short	0x0030
        /*0014*/ 	.byte	0x00, 0xf0, 0x11, 0x00


	//----- nvinfo : EIATTR_KPARAM_INFO
	.align		4
.L_13:
        /*0018*/ 	.byte	0x04, 0x17
        /*001a*/ 	.short	(.L_15 - .L_14)
.L_14:
        /*001c*/ 	.word	0x00000000
        /*0020*/ 	.short	0x0005
        /*0022*/ 	.short	0x0028
        /*0024*/ 	.byte	0x00, 0xf4, 0x21, 0x00


	//----- nvinfo : EIATTR_KPARAM_INFO
	.align		4
.L_15:
        /*0028*/ 	.byte	0x04, 0x17
        /*002a*/ 	.short	(.L_17 - .L_16)
.L_16:
        /*002c*/ 	.word	0x00000000
        /*0030*/ 	.short	0x0004
        /*0032*/ 	.short	0x0020
        /*0034*/ 	.byte	0x00, 0xf4, 0x21, 0x00


	//----- nvinfo : EIATTR_KPARAM_INFO
	.align		4
.L_17:
        /*0038*/ 	.byte	0x04, 0x17
        /*003a*/ 	.short	(.L_19 - .L_18)
.L_18:
        /*003c*/ 	.word	0x00000000
        /*0040*/ 	.short	0x0003
        /*0042*/ 	.short	0x0018
        /*0044*/ 	.byte	0x00, 0xf4, 0x21, 0x00


	//----- nvinfo : EIATTR_KPARAM_INFO
	.align		4
.L_19:
        /*0048*/ 	.byte	0x04, 0x17
        /*004a*/ 	.short	(.L_21 - .L_20)
.L_20:
        /*004c*/ 	.word	0x00000000
        /*0050*/ 	.short	0x0002
        /*0052*/ 	.short	0x0010
        /*0054*/ 	.byte	0x00, 0xf4, 0x21, 0x00


	//----- nvinfo : EIATTR_KPARAM_INFO
	.align		4
.L_21:
        /*0058*/ 	.byte	0x04, 0x17
        /*005a*/ 	.short	(.L_23 - .L_22)
.L_22:
        /*005c*/ 	.word	0x00000000
        /*0060*/ 	.short	0x0001
        /*0062*/ 	.short	0x0008
        /*0064*/ 	.byte	0x00, 0xf4, 0x21, 0x00


	//----- nvinfo : EIATTR_KPARAM_INFO
	.align		4
.L_23:
        /*0068*/ 	.byte	0x04, 0x17
        /*006a*/ 	.short	(.L_25 - .L_24)
.L_24:
        /*006c*/ 	.word	0x00000000
        /*0070*/ 	.short	0x0000
        /*0072*/ 	.short	0x0000
        /*0074*/ 	.byte	0x00, 0xf4, 0x21, 0x00


	//----- nvinfo : EIATTR_SPARSE_MMA_MASK
	.align		4
.L_25:
        /*0078*/ 	.byte	0x03, 0x50
        /*007a*/ 	.short	0x0000


	//----- nvinfo : EIATTR_MAXREG_COUNT
	.align		4
        /*007c*/ 	.byte	0x03, 0x1b
        /*007e*/ 	.short	0x00ff


	//----- nvinfo : EIATTR_EXIT_INSTR_OFFSETS
	.align		4
        /*0080*/ 	.byte	0x04, 0x1c
        /*0082*/ 	.short	(.L_27 - .L_26)


	//   ....[0]....
.L_26:
        /*0084*/ 	.word	0x00000db0


	//   ....[1]....
        /*0088*/ 	.word	0x00000dd0


	//----- nvinfo : EIATTR_REQNTID
	.align		4
.L_27:
        /*008c*/ 	.byte	0x04, 0x10
        /*008e*/ 	.short	(.L_29 - .L_28)
.L_28:
        /*0090*/ 	.word	0x00000080
        /*0094*/ 	.word	0x00000001
        /*0098*/ 	.word	0x00000001


	//----- nvinfo : EIATTR_CBANK_PARAM_SIZE
	.align		4
.L_29:
        /*009c*/ 	.byte	0x03, 0x19
        /*009e*/ 	.short	0x0034


	//----- nvinfo : EIATTR_PARAM_CBANK
	.align		4
        /*00a0*/ 	.byte	0x04, 0x0a
        /*00a2*/ 	.short	(.L_31 - .L_30)
	.align		4
.L_30:
        /*00a4*/ 	.word	index@(.nv.constant0.triton_poi_fused__native_batch_norm_legit_no_training_relu_85)
        /*00a8*/ 	.short	0x0210
        /*00aa*/ 	.short	0x0034


	//----- nvinfo : EIATTR_SW_WAR
	.align		4
.L_31:
        /*00ac*/ 	.byte	0x04, 0x36
        /*00ae*/ 	.short	(.L_33 - .L_32)
.L_32:
        /*00b0*/ 	.word	0x00000008
.L_33:


//--------------------- .nv.callgraph             --------------------------
	.section	.nv.callgraph,"",@"SHT_CUDA_CALLGRAPH"
	.align	4
	.sectionentsize	8
	.align		4
        /*0000*/ 	.word	0x00000000
	.align		4
        /*0004*/ 	.word	0xffffffff
	.align		4
        /*0008*/ 	.word	0x00000000
	.align		4
        /*000c*/ 	.word	0xfffffffe
	.align		4
        /*0010*/ 	.word	0x00000000
	.align		4
        /*0014*/ 	.word	0xfffffffd
	.align		4
        /*0018*/ 	.word	0x00000000
	.align		4
        /*001c*/ 	.word	0xfffffffc


//--------------------- .nv.constant4             --------------------------
	.section	.nv.constant4,"a",@progbits
	.align	8
	.align		8
.nv.constant4:
        /*0000*/ 	.dword	_$_str
	.align		8
        /*0008*/ 	.dword	_$_str_$_2


//--------------------- .text.triton_poi_fused__native_batch_norm_legit_no_training_relu_85 --------------------------
	.section	.text.triton_poi_fused__native_batch_norm_legit_no_training_relu_85,"ax",@progbits
	.align	128
        .global         triton_poi_fused__native_batch_norm_legit_no_training_relu_85
        .type           triton_poi_fused__native_batch_norm_legit_no_training_relu_85,@function
        .size           triton_poi_fused__native_batch_norm_legit_no_training_relu_85,(.L_x_1 - triton_poi_fused__native_batch_norm_legit_no_training_relu_85)
        .other          triton_poi_fused__native_batch_norm_legit_no_training_relu_85,@"STO_CUDA_ENTRY STV_DEFAULT"
triton_poi_fused__native_batch_norm_legit_no_training_relu_85:
.text.triton_poi_fused__native_batch_norm_legit_no_training_relu_85:
[----:B------:R-:W0:Y:S01]  /*0000*/  LDC R1, c[0x0][0x28] ;  /* 0x00000a00ff017b82 */ /* 0x000e220000000800 */
[----:B------:R-:W1:Y:S07]  /*0010*/  S2R R0, SR_TID.X ;  /* 0x0000000000007919 */ /* 0x000e6e0000002100 */
[----:B------:R-:W2:Y:S01]  /*0020*/  LDC.64 R4, c[0x0][0x220] ;  /* 0x00008800ff047b82 */ /* 0x000ea20000000a00 */
[----:B------:R-:W-:Y:S01]  /*0030*/  MOV R42, RZ ;  /* 0x000000ff002a7202 */ /* 0x000fe20000000f00 */
[----:B------:R-:W3:Y:S01]  /*0040*/  S2R R3, SR_CTAID.X ;  /* 0x0000000000037919 */ /* 0x000ee20000002500 */
[----:B------:R-:W-:Y:S01]  /*0050*/  HFMA2.MMA R38, -RZ, RZ, 0, 0 ;  /* 0x00000000ff267435 */ /* 0x000fe200000001ff */
[----:B------:R-:W-:Y:S01]  /*0060*/  ULDC.64 UR4, c[0x0][0x208] ;  /* 0x0000820000047ab9 */ /* 0x000fe20000000a00 */
[----:B------:R-:W-:-:S02]  /*0070*/  CS2R R36, SRZ ;  /* 0x0000000000247805 */ /* 0x000fc4000001ff00 */
[----:B------:R-:W-:Y:S02]  /*0080*/  CS2R R24, SRZ ;  /* 0x0000000000187805 */ /* 0x000fe4000001ff00 */
[----:B------:R-:W-:Y:S02]  /*0090*/  MOV R6, RZ ;  /* 0x000000ff00067202 */ /* 0x000fe40000000f00 */
[----:B------:R-:W-:Y:S02]  /*00a0*/  CS2R R34, SRZ ;  /* 0x0000000000227805 */ /* 0x000fe4000001ff00 */
[----:B------:R-:W-:Y:S01]  /*00b0*/  CS2R R32, SRZ ;  /* 0x0000000000207805 */ /* 0x000fe2000001ff00 */
[----:B------:R-:W4:Y:S08]  /*00c0*/  LDC.64 R30, c[0x0][0x218] ;  /* 0x00008600ff1e7b82 */ /* 0x000f300000000a00 */
[----:B------:R-:W5:Y:S08]  /*00d0*/  LDC.64 R28, c[0x0][0x228] ;  /* 0x00008a00ff1c7b82 */ /* 0x000f700000000a00 */
[----:B------:R-:W2:Y:S01]  /*00e0*/  LDC.64 R16, c[0x0][0x230] ;  /* 0x00008c00ff107b82 */ /* 0x000ea20000000a00 */
[----:B-1----:R-:W-:-:S02]  /*00f0*/  SHF.L.U32 R0, R0, 0x2, RZ ;  /* 0x0000000200007819 */ /* 0x002fc400000006ff */
[----:B---3--:R-:W-:-:S05]  /*0100*/  SHF.R.S32.HI R7, RZ, 0x15, R3 ;  /* 0x00000015ff077819 */ /* 0x008fca0000011403 */
[----:B------:R-:W1:Y:S01]  /*0110*/  LDC.64 R26, c[0x0][0x210] ;  /* 0x00008400ff1a7b82 */ /* 0x000e620000000a00 */
[----:B------:R-:W-:Y:S02]  /*0120*/  LOP3.LUT R0, R0, 0x1fc, RZ, 0xc0, !PT ;  /* 0x000001fc00007812 */ /* 0x000fe400078ec0ff */
[----:B------:R-:W-:Y:S02]  /*0130*/  SGXT R7, R7, 0x1 ;  /* 0x000000010707781a */ /* 0x000fe40000000200 */
[----:B------:R-:W-:-:S04]  /*0140*/  LEA R0, R3, R0, 0xa ;  /* 0x0000000003007211 */ /* 0x000fc800078e50ff */
[----:B------:R-:W-:Y:S02]  /*0150*/  LEA.HI R2, R7, R0, RZ, 0x4 ;  /* 0x0000000007027211 */ /* 0x000fe400078f20ff */
[----:B------:R-:W-:Y:S02]  /*0160*/  ISETP.GE.AND P1, PT, R0, 0x13800, PT ;  /* 0x000138000000780c */ /* 0x000fe40003f26270 */
[----:B------:R-:W-:Y:S01]  /*0170*/  SHF.R.S32.HI R3, RZ, 0x4, R2 ;  /* 0x00000004ff037819 */ /* 0x000fe20000011402 */
[----:B------:R-:W-:-:S10]  /*0180*/  HFMA2.MMA R2, -RZ, RZ, 0, 0 ;  /* 0x00000000ff027435 */ /* 0x000fd400000001ff */
[----:B------:R-:W-:-:S05]  /*0190*/  IMAD.HI R2, R3, -0x2df2df2d, R2 ;  /* 0xd20d20d303027827 */ /* 0x000fca00078e0202 */
[----:B------:R-:W-:-:S04]  /*01a0*/  SHF.R.U32.HI R9, RZ, 0x1f, R2 ;  /* 0x0000001fff097819 */ /* 0x000fc80000011602 */
[----:B------:R-:W-:-:S05]  /*01b0*/  LEA.HI.SX32 R9, R2, R9, 0x16 ;  /* 0x0000000902097211 */ /* 0x000fca00078fb2ff */
[----:B------:R-:W-:-:S04]  /*01c0*/  IMAD R41, R9, -0x4e0, R3 ;  /* 0xfffffb2009297824 */ /* 0x000fc800078e0203 */
[----:B--2---:R-:W-:-:S05]  /*01d0*/  IMAD.WIDE R2, R41, 0x4, R4 ;  /* 0x0000000429027825 */ /* 0x004fca00078e0204 */
[----:B------:R-:W2:Y:S04]  /*01e0*/  @!P1 LDG.E.EL R42, desc[UR4][R2.64] ;  /* 0x00000004022a9981 */ /* 0x000ea8000c2e1900 */
[----:B------:R-:W3:Y:S01]  /*01f0*/  @!P1 LDG.E.EL R38, desc[UR4][R2.64] ;  /* 0x0000000402269981 */ /* 0x000ee2000c2e1900 */
[----:B------:R-:W-:-:S03]  /*0200*/  IADD3 R8, R0, 0x200, RZ ;  /* 0x0000020000087810 */ /* 0x000fc60007ffe0ff */
[----:B------:R-:W3:Y:S04]  /*0210*/  @!P1 LDG.E.EL R36, desc[UR4][R2.64] ;  /* 0x0000000402249981 */ /* 0x000ee8000c2e1900 */
[----:B------:R1:W3:Y:S01]  /*0220*/  @!P1 LDG.E.EL R25, desc[UR4][R2.64] ;  /* 0x0000000402199981 */ /* 0x0002e2000c2e1900 */
[----:B------:R-:W-:-:S04]  /*0230*/  LEA.HI R7, R7, R8, RZ, 0x4 ;  /* 0x0000000807077211 */ /* 0x000fc800078f20ff */
[----:B------:R-:W-:-:S05]  /*0240*/  SHF.R.S32.HI R7, RZ, 0x4, R7 ;  /* 0x00000004ff077819 */ /* 0x000fca0000011407 */
[----:B------:R-:W-:-:S05]  /*0250*/  IMAD.HI R6, R7, -0x2df2df2d, R6 ;  /* 0xd20d20d307067827 */ /* 0x000fca00078e0206 */
[----:B------:R-:W-:Y:S02]  /*0260*/  SHF.R.U32.HI R9, RZ, 0x1f, R6 ;  /* 0x0000001fff097819 */ /* 0x000fe40000011606 */
[----:B------:R-:W-:Y:S02]  /*0270*/  ISETP.GE.AND P0, PT, R8, 0x13800, PT ;  /* 0x000138000800780c */ /* 0x000fe40003f06270 */
[----:B------:R-:W-:-:S05]  /*0280*/  LEA.HI.SX32 R9, R6, R9, 0x16 ;  /* 0x0000000906097211 */ /* 0x000fca00078fb2ff */
[----:B------:R-:W-:-:S04]  /*0290*/  IMAD R39, R9, -0x4e0, R7 ;  /* 0xfffffb2009277824 */ /* 0x000fc800078e0207 */
[----:B------:R-:W-:-:S05]  /*02a0*/  IMAD.WIDE R4, R39, 0x4, R4 ;  /* 0x0000000427047825 */ /* 0x000fca00078e0204 */
[----:B------:R-:W3:Y:S04]  /*02b0*/  @!P0 LDG.E.EL R34, desc[UR4][R4.64] ;  /* 0x0000000404228981 */ /* 0x000ee8000c2e1900 */
[----:B------:R-:W3:Y:S04]  /*02c0*/  @!P0 LDG.E.EL R35, desc[UR4][R4.64] ;  /* 0x0000000404238981 */ /* 0x000ee8000c2e1900 */
[----:B------:R-:W3:Y:S04]  /*02d0*/  @!P0 LDG.E.EL R33, desc[UR4][R4.64] ;  /* 0x0000000404218981 */ /* 0x000ee8000c2e1900 */
[----:B------:R5:W3:Y:S01]  /*02e0*/  @!P0 LDG.E.EL R32, desc[UR4][R4.64] ;  /* 0x0000000404208981 */ /* 0x000ae2000c2e1900 */
[----:B-1----:R-:W-:Y:S01]  /*02f0*/  CS2R R2, SRZ ;  /* 0x0000000000027805 */ /* 0x002fe2000001ff00 */
[----:B----4-:R-:W-:Y:S01]  /*0300*/  IMAD.WIDE R10, R41, 0x4, R30 ;  /* 0x00000004290a7825 */ /* 0x010fe200078e021e */
[----:B------:R-:W-:-:S02]  /*0310*/  CS2R R8, SRZ ;  /* 0x0000000000087805 */ /* 0x000fc4000001ff00 */
[----:B------:R-:W-:Y:S02]  /*0320*/  CS2R R20, SRZ ;  /* 0x0000000000147805 */ /* 0x000fe4000001ff00 */
[----:B------:R-:W4:Y:S01]  /*0330*/  @!P1 LDG.E.EL R37, desc[UR4][R10.64] ;  /* 0x000000040a259981 */ /* 0x000f22000c2e1900 */
[----:B0----5:R-:W-:-:S03]  /*0340*/  CS2R R4, SRZ ;  /* 0x0000000000047805 */ /* 0x021fc6000001ff00 */
[----:B------:R-:W5:Y:S01]  /*0350*/  @!P1 LDG.E.EL R2, desc[UR4][R10.64] ;  /* 0x000000040a029981 */ /* 0x000f62000c2e1900 */
[----:B------:R-:W-:-:S03]  /*0360*/  IMAD.WIDE R18, R41, 0x4, R28 ;  /* 0x0000000429127825 */ /* 0x000fc600078e021c */
[----:B------:R-:W4:Y:S04]  /*0370*/  @!P1 LDG.E.EL R3, desc[UR4][R10.64] ;  /* 0x000000040a039981 */ /* 0x000f28000c2e1900 */
[----:B------:R0:W4:Y:S01]  /*0380*/  @!P1 LDG.E.EL R4, desc[UR4][R10.64] ;  /* 0x000000040a049981 */ /* 0x000122000c2e1900 */
[----:B------:R-:W-:-:S03]  /*0390*/  CS2R R6, SRZ ;  /* 0x0000000000067805 */ /* 0x000fc6000001ff00 */
[----:B------:R-:W4:Y:S01]  /*03a0*/  @!P1 LDG.E.EL R9, desc[UR4][R18.64] ;  /* 0x0000000412099981 */ /* 0x000f22000c2e1900 */
[----:B------:R-:W-:-:S03]  /*03b0*/  IMAD.WIDE R30, R39, 0x4, R30 ;  /* 0x00000004271e7825 */ /* 0x000fc600078e021e */
[----:B------:R-:W4:Y:S01]  /*03c0*/  @!P1 LDG.E.EL R20, desc[UR4][R18.64] ;  /* 0x0000000412149981 */ /* 0x000f22000c2e1900 */
[----:B0-----:R-:W-:Y:S02]  /*03d0*/  CS2R R10, SRZ ;  /* 0x00000000000a7805 */ /* 0x001fe4000001ff00 */
[----:B------:R-:W-:Y:S01]  /*03e0*/  CS2R R22, SRZ ;  /* 0x0000000000167805 */ /* 0x000fe2000001ff00 */
[----:B------:R-:W-:Y:S01]  /*03f0*/  IMAD.WIDE R28, R39, 0x4, R28 ;  /* 0x00000004271c7825 */ /* 0x000fe200078e021c */
[----:B------:R-:W4:Y:S04]  /*0400*/  @!P0 LDG.E.EL R5, desc[UR4][R30.64] ;  /* 0x000000041e058981 */ /* 0x000f28000c2e1900 */
[----:B------:R-:W4:Y:S04]  /*0410*/  @!P1 LDG.E.EL R10, desc[UR4][R18.64] ;  /* 0x00000004120a9981 */ /* 0x000f28000c2e1900 */
[----:B------:R-:W4:Y:S04]  /*0420*/  @!P1 LDG.E.EL R11, desc[UR4][R18.64] ;  /* 0x00000004120b9981 */ /* 0x000f28000c2e1900 */
[----:B------:R-:W4:Y:S04]  /*0430*/  @!P0 LDG.E.EL R6, desc[UR4][R30.64] ;  /* 0x000000041e068981 */ /* 0x000f28000c2e1900 */
[----:B------:R-:W4:Y:S04]  /*0440*/  @!P0 LDG.E.EL R7, desc[UR4][R30.64] ;  /* 0x000000041e078981 */ /* 0x000f28000c2e1900 */
[----:B------:R0:W4:Y:S04]  /*0450*/  @!P0 LDG.E.EL R8, desc[UR4][R30.64] ;  /* 0x000000041e088981 */ /* 0x000128000c2e1900 */
[----:B------:R-:W4:Y:S04]  /*0460*/  @!P0 LDG.E.EL R21, desc[UR4][R28.64] ;  /* 0x000000041c158981 */ /* 0x000f28000c2e1900 */
[----:B------:R-:W4:Y:S01]  /*0470*/  @!P0 LDG.E.EL R22, desc[UR4][R28.64] ;  /* 0x000000041c168981 */ /* 0x000f22000c2e1900 */
[----:B0-----:R-:W-:-:S03]  /*0480*/  IMAD.WIDE R30, R41, 0x4, R16 ;  /* 0x00000004291e7825 */ /* 0x001fc600078e0210 */
[----:B------:R-:W4:Y:S01]  /*0490*/  @!P0 LDG.E.EL R23, desc[UR4][R28.64] ;  /* 0x000000041c178981 */ /* 0x000f22000c2e1900 */
[----:B------:R-:W-:-:S03]  /*04a0*/  IMAD.WIDE R16, R39, 0x4, R16 ;  /* 0x0000000427107825 */ /* 0x000fc600078e0210 */
[----:B------:R0:W4:Y:S02]  /*04b0*/  @!P0 LDG.E.EL R24, desc[UR4][R28.64] ;  /* 0x000000041c188981 */ /* 0x000124000c2e1900 */
[----:B0-----:R-:W-:-:S06]  /*04c0*/  CS2R R28, SRZ ;  /* 0x00000000001c7805 */ /* 0x001fcc000001ff00 */
[----:B------:R-:W4:Y:S04]  /*04d0*/  @!P0 LDG.E.EL R28, desc[UR4][R16.64] ;  /* 0x00000004101c8981 */ /* 0x000f28000c2e1900 */
[----:B------:R-:W4:Y:S01]  /*04e0*/  @!P0 LDG.E.EL R29, desc[UR4][R16.64] ;  /* 0x00000004101d8981 */ /* 0x000f22000c2e1900 */
[----:B------:R-:W-:-:S06]  /*04f0*/  CS2R R40, SRZ ;  /* 0x0000000000287805 */ /* 0x000fcc000001ff00 */
[----:B------:R-:W4:Y:S04]  /*0500*/  @!P1 LDG.E.EL R40, desc[UR4][R30.64] ;  /* 0x000000041e289981 */ /* 0x000f28000c2e1900 */
[----:B------:R-:W4:Y:S01]  /*0510*/  @!P1 LDG.E.EL R41, desc[UR4][R30.64] ;  /* 0x000000041e299981 */ /* 0x000f22000c2e1900 */
[----:B------:R-:W-:Y:S02]  /*0520*/  CS2R R12, SRZ ;  /* 0x00000000000c7805 */ /* 0x000fe4000001ff00 */
[----:B------:R-:W-:Y:S01]  /*0530*/  CS2R R14, SRZ ;  /* 0x00000000000e7805 */ /* 0x000fe2000001ff00 */
[----:B------:R-:W-:-:S05]  /*0540*/  IMAD.WIDE R26, R0, 0x4, R26 ;  /* 0x00000004001a7825 */ /* 0x000fca00078e021a */
[----:B------:R-:W4:Y:S01]  /*0550*/  @!P1 LDG.E.128 R12, desc[UR4][R26.64] ;  /* 0x000000041a0c9981 */ /* 0x000f22000c1e1d00 */
[----:B--2---:R-:W-:-:S04]  /*0560*/  FADD R44, R42, 9.9999997473787516356e-06 ;  /* 0x3727c5ac2a2c7421 */ /* 0x004fc80000000000 */
[----:B------:R-:W0:Y:S01]  /*0570*/  MUFU.SQRT R18, R44 ;  /* 0x0000002c00127308 */ /* 0x000e220000002000 */
[----:B---3--:R-:W-:Y:S01]  /*0580*/  FADD R19, R38, 9.9999997473787516356e-06 ;  /* 0x3727c5ac26137421 */ /* 0x008fe20000000000 */
[----:B------:R-:W-:Y:S01]  /*0590*/  CS2R R38, SRZ ;  /* 0x0000000000267805 */ /* 0x000fe2000001ff00 */
[----:B------:R-:W-:-:S05]  /*05a0*/  FADD R36, R36, 9.9999997473787516356e-06 ;  /* 0x3727c5ac24247421 */ /* 0x000fca0000000000 */
[----:B------:R-:W1:Y:S01]  /*05b0*/  MUFU.SQRT R19, R19 ;  /* 0x0000001300137308 */ /* 0x000e620000002000 */
[----:B------:R-:W-:Y:S01]  /*05c0*/  FADD R25, R25, 9.9999997473787516356e-06 ;  /* 0x3727c5ac19197421 */ /* 0x000fe20000000000 */
[----:B------:R-:W2:Y:S04]  /*05d0*/  @!P0 LDG.E.EL R38, desc[UR4][R16.64] ;  /* 0x0000000410268981 */ /* 0x000ea8000c2e1900 */
[----:B------:R3:W2:Y:S01]  /*05e0*/  @!P0 LDG.E.EL R39, desc[UR4][R16.64] ;  /* 0x0000000410278981 */ /* 0x0006a2000c2e1900 */
[C---:B0-----:R-:W-:Y:S01]  /*05f0*/  FSETP.GT.AND P3, PT, R18.reuse, 8.50705917302346158658e+37, PT ;  /* 0x7e8000001200780b */ /* 0x041fe20003f64000 */
[----:B------:R0:W0:Y:S01]  /*0600*/  MUFU.SQRT R44, R25 ;  /* 0x00000019002c7308 */ /* 0x0000220000002000 */
[----:B------:R-:W-:Y:S01]  /*0610*/  FSETP.GEU.AND P6, PT, R18, 1.175494350822287508e-38, PT ;  /* 0x008000001200780b */ /* 0x000fe20003fce000 */
[----:B---3--:R-:W-:-:S06]  /*0620*/  HFMA2.MMA R16, -RZ, RZ, 1.625, 0 ;  /* 0x3e800000ff107435 */ /* 0x008fcc00000001ff */
[----:B------:R-:W3:Y:S01]  /*0630*/  MUFU.SQRT R36, R36 ;  /* 0x0000002400247308 */ /* 0x000ee20000002000 */
[----:B-1----:R-:W-:-:S03]  /*0640*/  FSETP.GT.AND P5, PT, R19, 8.50705917302346158658e+37, PT ;  /* 0x7e8000001300780b */ /* 0x002fc60003fa4000 */
[----:B------:R-:W-:Y:S01]  /*0650*/  @P3 FMUL R18, R18, 0.25 ;  /* 0x3e80000012123820 */ /* 0x000fe20000400000 */
[----:B------:R-:W-:Y:S02]  /*0660*/  FSETP.GEU.AND P2, PT, R19, 1.175494350822287508e-38, PT ;  /* 0x008000001300780b */ /* 0x000fe40003f4e000 */
[----:B0-----:R-:W-:Y:S01]  /*0670*/  FSEL R25, R16, 1, P3 ;  /* 0x3f80000010197808 */ /* 0x001fe20001800000 */
[----:B------:R-:W-:Y:S01]  /*0680*/  @!P6 FMUL R18, R18, 16777216 ;  /* 0x4b8000001212e820 */ /* 0x000fe20000400000 */
[----:B------:R-:W-:-:S03]  /*0690*/  FSETP.GT.AND P4, PT, R44, 8.50705917302346158658e+37, PT ;  /* 0x7e8000002c00780b */ /* 0x000fc60003f84000 */
[----:B------:R-:W-:Y:S01]  /*06a0*/  @!P6 FMUL R25, R25, 16777216 ;  /* 0x4b8000001919e820 */ /* 0x000fe20000400000 */
[----:B---3--:R-:W-:Y:S01]  /*06b0*/  FSETP.GT.AND P6, PT, R36, 8.50705917302346158658e+37, PT ;  /* 0x7e8000002400780b */ /* 0x008fe20003fc4000 */
[----:B------:R-:W-:Y:S01]  /*06c0*/  @P5 FMUL R19, R19, 0.25 ;  /* 0x3e80000013135820 */ /* 0x000fe20000400000 */
[----:B------:R-:W-:Y:S02]  /*06d0*/  FSEL R45, R16, 1, P5 ;  /* 0x3f800000102d7808 */ /* 0x000fe40002800000 */
[----:B------:R-:W-:Y:S02]  /*06e0*/  FSETP.GEU.AND P3, PT, R44, 1.175494350822287508e-38, PT ;  /* 0x008000002c00780b */ /* 0x000fe40003f6e000 */
[----:B------:R-:W-:Y:S02]  /*06f0*/  FSETP.GEU.AND P5, PT, R36, 1.175494350822287508e-38, PT ;  /* 0x008000002400780b */ /* 0x000fe40003fae000 */
[----:B------:R-:W-:Y:S01]  /*0700*/  CS2R R42, SRZ ;  /* 0x00000000002a7805 */ /* 0x000fe2000001ff00 */
[----:B------:R-:W-:Y:S01]  /*0710*/  @!P2 FMUL R19, R19, 16777216 ;  /* 0x4b8000001313a820 */ /* 0x000fe20000400000 */
[----:B------:R-:W0:Y:S01]  /*0720*/  MUFU.RCP R18, R18 ;  /* 0x0000001200127308 */ /* 0x000e220000001000 */
[----:B------:R-:W-:-:S03]  /*0730*/  @P4 FMUL R44, R44, 0.25 ;  /* 0x3e8000002c2c4820 */ /* 0x000fc60000400000 */
[----:B------:R-:W3:Y:S01]  /*0740*/  @!P1 LDG.E.EL R42, desc[UR4][R30.64] ;  /* 0x000000041e2a9981 */ /* 0x000ee2000c2e1900 */
[----:B------:R-:W-:-:S03]  /*0750*/  @P6 FMUL R36, R36, 0.25 ;  /* 0x3e80000024246820 */ /* 0x000fc60000400000 */
[----:B------:R1:W2:Y:S01]  /*0760*/  @!P1 LDG.E.EL R43, desc[UR4][R30.64] ;  /* 0x000000041e2b9981 */ /* 0x0002a2000c2e1900 */
[----:B------:R-:W-:Y:S01]  /*0770*/  FADD R34, R34, 9.9999997473787516356e-06 ;  /* 0x3727c5ac22227421 */ /* 0x000fe20000000000 */
[----:B------:R-:W-:Y:S01]  /*0780*/  @!P3 FMUL R44, R44, 16777216 ;  /* 0x4b8000002c2cb820 */ /* 0x000fe20000400000 */
[----:B------:R-:W-:Y:S01]  /*0790*/  @!P5 FMUL R36, R36, 16777216 ;  /* 0x4b8000002424d820 */ /* 0x000fe20000400000 */
[----:B-1----:R1:W0:Y:S01]  /*07a0*/  MUFU.RCP R30, R19 ;  /* 0x00000013001e7308 */ /* 0x0022220000001000 */
[----:B------:R-:W-:Y:S01]  /*07b0*/  @!P2 FMUL R45, R45, 16777216 ;  /* 0x4b8000002d2da820 */ /* 0x000fe20000400000 */
[----:B------:R-:W-:-:S06]  /*07c0*/  FADD R35, R35, 9.9999997473787516356e-06 ;  /* 0x3727c5ac23237421 */ /* 0x000fcc0000000000 */
[----:B------:R0:W-:Y:S01]  /*07d0*/  MUFU.SQRT R17, R34 ;  /* 0x0000002200117308 */ /* 0x0001e20000002000 */
[----:B-1----:R-:W-:-:S07]  /*07e0*/  FSEL R19, R16, 1, P4 ;  /* 0x3f80000010137808 */ /* 0x002fce0002000000 */
[----:B------:R-:W1:Y:S01]  /*07f0*/  MUFU.RCP R31, R44 ;  /* 0x0000002c001f7308 */ /* 0x000e620000001000 */
[----:B0-----:R-:W-:Y:S01]  /*0800*/  FMUL R25, R18, R25 ;  /* 0x0000001912197220 */ /* 0x001fe20000400000 */
[----:B------:R-:W-:-:S06]  /*0810*/  FMUL R30, R30, R45 ;  /* 0x0000002d1e1e7220 */ /* 0x000fcc0000400000 */
[----:B------:R-:W0:Y:S01]  /*0820*/  MUFU.RCP R36, R36 ;  /* 0x0000002400247308 */ /* 0x000e220000001000 */
[----:B------:R-:W-:Y:S01]  /*0830*/  FSEL R45, R16, 1, P6 ;  /* 0x3f800000102d7808 */ /* 0x000fe20003000000 */
[----:B------:R-:W-:-:S06]  /*0840*/  @!P3 FMUL R19, R19, 16777216 ;  /* 0x4b8000001313b820 */ /* 0x000fcc0000400000 */
[----:B------:R-:W5:Y:S01]  /*0850*/  MUFU.SQRT R18, R35 ;  /* 0x0000002300127308 */ /* 0x000f620000002000 */
[----:B------:R-:W-:Y:S01]  /*0860*/  @!P5 FMUL R45, R45, 16777216 ;  /* 0x4b8000002d2dd820 */ /* 0x000fe20000400000 */
[----:B------:R-:W-:Y:S01]  /*0870*/  FADD R34, R33, 9.9999997473787516356e-06 ;  /* 0x3727c5ac21227421 */ /* 0x000fe20000000000 */
[----:B-1----:R-:W-:Y:S01]  /*0880*/  FMUL R31, R31, R19 ;  /* 0x000000131f1f7220 */ /* 0x002fe20000400000 */
[C---:B------:R-:W-:Y:S01]  /*0890*/  FSETP.GT.AND P3, PT, R17.reuse, 8.50705917302346158658e+37, PT ;  /* 0x7e8000001100780b */ /* 0x040fe20003f64000 */
[----:B------:R-:W-:Y:S01]  /*08a0*/  FADD R19, R32, 9.9999997473787516356e-06 ;  /* 0x3727c5ac20137421 */ /* 0x000fe20000000000 */
[----:B0-----:R-:W-:Y:S01]  /*08b0*/  FMUL R32, R36, R45 ;  /* 0x0000002d24207220 */ /* 0x001fe20000400000 */
[----:B------:R-:W-:Y:S01]  /*08c0*/  FSETP.GEU.AND P6, PT, R17, 1.175494350822287508e-38, PT ;  /* 0x008000001100780b */ /* 0x000fe20003fce000 */
[----:B------:R-:W0:Y:S01]  /*08d0*/  MUFU.SQRT R36, R34 ;  /* 0x0000002200247308 */ /* 0x000e220000002000 */
[----:B------:R-:W-:Y:S02]  /*08e0*/  FSEL R33, R16, 1, P3 ;  /* 0x3f80000010217808 */ /* 0x000fe40001800000 */
[----:B-----5:R-:W-:-:S06]  /*08f0*/  FSETP.GT.AND P5, PT, R18, 8.50705917302346158658e+37, PT ;  /* 0x7e8000001200780b */ /* 0x020fcc0003fa4000 */
[----:B------:R-:W-:Y:S01]  /*0900*/  @P3 FMUL R17, R17, 0.25 ;  /* 0x3e80000011113820 */ /* 0x000fe20000400000 */
[----:B------:R-:W1:Y:S03]  /*0910*/  MUFU.SQRT R19, R19 ;  /* 0x0000001300137308 */ /* 0x000e660000002000 */
[----:B------:R-:W-:Y:S01]  /*0920*/  @!P6 FMUL R17, R17, 16777216 ;  /* 0x4b8000001111e820 */ /* 0x000fe20000400000 */
[----:B------:R-:W-:Y:S01]  /*0930*/  @!P6 FMUL R33, R33, 16777216 ;  /* 0x4b8000002121e820 */ /* 0x000fe20000400000 */
[----:B0-----:R-:W-:Y:S02]  /*0940*/  FSETP.GT.AND P6, PT, R36, 8.50705917302346158658e+37, PT ;  /* 0x7e8000002400780b */ /* 0x001fe40003fc4000 */
[C---:B------:R-:W-:Y:S01]  /*0950*/  FSETP.GEU.AND P2, PT, R18.reuse, 1.175494350822287508e-38, PT ;  /* 0x008000001200780b */ /* 0x040fe20003f4e000 */
[----:B------:R-:W-:Y:S01]  /*0960*/  @P5 FMUL R18, R18, 0.25 ;  /* 0x3e80000012125820 */ /* 0x000fe20000400000 */
[----:B------:R-:W-:-:S02]  /*0970*/  FSEL R34, R16, 1, P5 ;  /* 0x3f80000010227808 */ /* 0x000fc40002800000 */
[----:B------:R-:W-:Y:S02]  /*0980*/  FSETP.GEU.AND P5, PT, R36, 1.175494350822287508e-38, PT ;  /* 0x008000002400780b */ /* 0x000fe40003fae000 */
[----:B-1----:R-:W-:-:S05]  /*0990*/  FSETP.GT.AND P4, PT, R19, 8.50705917302346158658e+37, PT ;  /* 0x7e8000001300780b */ /* 0x002fca0003f84000 */
[----:B------:R-:W-:Y:S01]  /*09a0*/  @P6 FMUL R36, R36, 0.25 ;  /* 0x3e80000024246820 */ /* 0x000fe20000400000 */
[----:B------:R-:W-:Y:S01]  /*09b0*/  FSETP.GEU.AND P3, PT, R19, 1.175494350822287508e-38, PT ;  /* 0x008000001300780b */ /* 0x000fe20003f6e000 */
[----:B------:R0:W1:Y:S04]  /*09c0*/  MUFU.RCP R44, R17 ;  /* 0x00000011002c7308 */ /* 0x0000680000001000 */
[----:B------:R-:W-:-:S06]  /*09d0*/  @!P5 FMUL R36, R36, 16777216 ;  /* 0x4b8000002424d820 */ /* 0x000fcc0000400000 */
[----:B------:R-:W5:Y:S01]  /*09e0*/  MUFU.RCP R36, R36 ;  /* 0x0000002400247308 */ /* 0x000f620000001000 */
[----:B0-----:R-:W-:Y:S01]  /*09f0*/  FSEL R17, R16, 1, P6 ;  /* 0x3f80000010117808 */ /* 0x001fe20003000000 */
[----:B------:R-:W-:Y:S01]  /*0a00*/  @P4 FMUL R19, R19, 0.25 ;  /* 0x3e80000013134820 */ /* 0x000fe20000400000 */
[----:B------:R-:W-:-:S03]  /*0a10*/  @!P2 FMUL R18, R18, 16777216 ;  /* 0x4b8000001212a820 */ /* 0x000fc60000400000 */
[----:B------:R-:W-:Y:S01]  /*0a20*/  @!P3 FMUL R19, R19, 16777216 ;  /* 0x4b8000001313b820 */ /* 0x000fe20000400000 */
[----:B------:R-:W-:Y:S01]  /*0a30*/  @!P5 FMUL R17, R17, 16777216 ;  /* 0x4b8000001111d820 */ /* 0x000fe20000400000 */
[----:B-1----:R-:W-:Y:S01]  /*0a40*/  FMUL R33, R44, R33 ;  /* 0x000000212c217220 */ /* 0x002fe20000400000 */
[----:B------:R-:W-:Y:S01]  /*0a50*/  MUFU.RCP R45, R18 ;  /* 0x00000012002d7308 */ /* 0x000fe20000001000 */
[----:B------:R-:W-:Y:S01]  /*0a60*/  FSEL R44, R16, 1, P4 ;  /* 0x3f800000102c7808 */ /* 0x000fe20002000000 */
[----:B-----5:R-:W-:Y:S01]  /*0a70*/  FMUL R36, R36, R17 ;  /* 0x0000001124247220 */ /* 0x020fe20000400000 */
[----:B------:R-:W-:-:S05]  /*0a80*/  CS2R R16, SRZ ;  /* 0x0000000000107805 */ /* 0x000fca000001ff00 */
[----:B------:R0:W1:Y:S02]  /*0a90*/  MUFU.RCP R35, R19 ;  /* 0x0000001300237308 */ /* 0x0000640000001000 */
[----:B0-----:R-:W-:-:S06]  /*0aa0*/  CS2R R18, SRZ ;  /* 0x0000000000127805 */ /* 0x001fcc000001ff00 */
[----:B------:R-:W5:Y:S01]  /*0ab0*/  @!P0 LDG.E.128 R16, desc[UR4][R26.64+0x800] ;  /* 0x000800041a108981 */ /* 0x000f62000c1e1d00 */
[----:B------:R-:W-:-:S04]  /*0ac0*/  @!P3 FMUL R44, R44, 16777216 ;  /* 0x4b8000002c2cb820 */ /* 0x000fc80000400000 */
[----:B-1----:R-:W-:Y:S01]  /*0ad0*/  FMUL R35, R35, R44 ;  /* 0x0000002c23237220 */ /* 0x002fe20000400000 */
[----:B----4-:R-:W-:Y:S01]  /*0ae0*/  FADD R44, -R37, R12 ;  /* 0x0000000c252c7221 */ /* 0x010fe20000000100 */
[----:B------:R-:W-:Y:S02]  /*0af0*/  FADD R37, -R2, R13 ;  /* 0x0000000d02257221 */ /* 0x000fe40000000100 */
[----:B------:R-:W0:Y:S01]  /*0b00*/  LDC.64 R12, c[0x0][0x238] ;  /* 0x00008e00ff0c7b82 */ /* 0x000e220000000a00 */
[----:B------:R-:W-:Y:S01]  /*0b10*/  FADD R14, -R3, R14 ;  /* 0x0000000e030e7221 */ /* 0x000fe20000000100 */
[----:B------:R-:W-:Y:S01]  /*0b20*/  FADD R15, -R4, R15 ;  /* 0x0000000f040f7221 */ /* 0x000fe20000000100 */
[----:B------:R-:W-:Y:S01]  /*0b30*/  FMUL R25, R25, R44 ;  /* 0x0000002c19197220 */ /* 0x000fe20000400000 */
[----:B------:R-:W-:Y:S01]  /*0b40*/  FMUL R30, R30, R37 ;  /* 0x000000251e1e7220 */ /* 0x000fe20000400000 */
[----:B------:R-:W-:Y:S01]  /*0b50*/  FMUL R31, R31, R14 ;  /* 0x0000000e1f1f7220 */ /* 0x000fe20000400000 */
[----:B------:R-:W-:Y:S01]  /*0b60*/  FMUL R32, R32, R15 ;  /* 0x0000000f20207220 */ /* 0x000fe20000400000 */
[----:B------:R-:W-:Y:S01]  /*0b70*/  @!P2 FMUL R34, R34, 16777216 ;  /* 0x4b8000002222a820 */ /* 0x000fe20000400000 */
[----:B------:R-:W-:Y:S01]  /*0b80*/  FFMA R9, R25, R9, R40 ;  /* 0x0000000919097223 */ /* 0x000fe20000000028 */
[----:B------:R-:W-:-:S02]  /*0b90*/  FFMA R10, R30, R10, R41 ;  /* 0x0000000a1e0a7223 */ /* 0x000fc40000000029 */
[----:B------:R-:W-:Y:S02]  /*0ba0*/  FMUL R34, R45, R34 ;  /* 0x000000222d227220 */ /* 0x000fe40000400000 */
[C---:B------:R-:W-:Y:S02]  /*0bb0*/  FSETP.GEU.AND P5, PT, R9.reuse, RZ, PT ;  /* 0x000000ff0900720b */ /* 0x040fe40003fae000 */
[----:B------:R-:W-:Y:S02]  /*0bc0*/  FSETP.GEU.AND P4, PT, R10, RZ, PT ;  /* 0x000000ff0a00720b */ /* 0x000fe40003f8e000 */
[----:B------:R-:W-:Y:S01]  /*0bd0*/  SEL R4, R9, RZ, P5 ;  /* 0x000000ff09047207 */ /* 0x000fe20002800000 */
[----:B0-----:R-:W-:-:S04]  /*0be0*/  IMAD.WIDE R12, R0, 0x4, R12 ;  /* 0x00000004000c7825 */ /* 0x001fc800078e020c */
[----:B---3--:R-:W-:Y:S01]  /*0bf0*/  FFMA R11, R31, R11, R42 ;  /* 0x0000000b1f0b7223 */ /* 0x008fe2000000002a */
[----:B--2---:R-:W-:-:S04]  /*0c00*/  FFMA R20, R32, R20, R43 ;  /* 0x0000001420147223 */ /* 0x004fc8000000002b */
[----:B------:R-:W-:Y:S02]  /*0c10*/  FSETP.GEU.AND P3, PT, R11, RZ, PT ;  /* 0x000000ff0b00720b */ /* 0x000fe40003f6e000 */
[----:B------:R-:W-:Y:S01]  /*0c20*/  FSETP.GEU.AND P2, PT, R20, RZ, PT ;  /* 0x000000ff1400720b */ /* 0x000fe20003f4e000 */
[----:B-----5:R-:W-:Y:S01]  /*0c30*/  FADD R19, -R8, R19 ;  /* 0x0000001308137221 */ /* 0x020fe20000000100 */
[----:B------:R-:W-:Y:S01]  /*0c40*/  FADD R18, -R7, R18 ;  /* 0x0000001207127221 */ /* 0x000fe20000000100 */
[----:B------:R-:W-:Y:S01]  /*0c50*/  FADD R17, -R6, R17 ;  /* 0x0000001106117221 */ /* 0x000fe20000000100 */
[----:B------:R-:W-:Y:S01]  /*0c60*/  FADD R16, -R5, R16 ;  /* 0x0000001005107221 */ /* 0x000fe20000000100 */
[----:B------:R-:W-:Y:S01]  /*0c70*/  FMUL R36, R36, R19 ;  /* 0x0000001324247220 */ /* 0x000fe20000400000 */
[----:B------:R-:W-:Y:S01]  /*0c80*/  FMUL R35, R35, R18 ;  /* 0x0000001223237220 */ /* 0x000fe20000400000 */
[----:B------:R-:W-:Y:S01]  /*0c90*/  FMUL R34, R34, R17 ;  /* 0x0000001122227220 */ /* 0x000fe20000400000 */
[----:B------:R-:W-:Y:S01]  /*0ca0*/  FMUL R33, R33, R16 ;  /* 0x0000001021217220 */ /* 0x000fe20000400000 */
[----:B------:R-:W-:Y:S01]  /*0cb0*/  SEL R7, R20, RZ, P2 ;  /* 0x000000ff14077207 */ /* 0x000fe20001000000 */
[----:B------:R-:W-:Y:S01]  /*0cc0*/  FFMA R24, R36, R24, R39 ;  /* 0x0000001824187223 */ /* 0x000fe20000000027 */
[----:B------:R-:W-:Y:S01]  /*0cd0*/  SEL R6, R11, RZ, P3 ;  /* 0x000000ff0b067207 */ /* 0x000fe20001800000 */
[----:B------:R-:W-:Y:S01]  /*0ce0*/  FFMA R23, R35, R23, R38 ;  /* 0x0000001723177223 */ /* 0x000fe20000000026 */
[----:B------:R-:W-:Y:S01]  /*0cf0*/  SEL R5, R10, RZ, P4 ;  /* 0x000000ff0a057207 */ /* 0x000fe20002000000 */
[----:B------:R-:W-:Y:S01]  /*0d00*/  FFMA R22, R34, R22, R29 ;  /* 0x0000001622167223 */ /* 0x000fe2000000001d */
[----:B------:R-:W-:-:S02]  /*0d10*/  FFMA R21, R33, R21, R28 ;  /* 0x0000001521157223 */ /* 0x000fc4000000001c */
[----:B------:R-:W-:Y:S01]  /*0d20*/  FSETP.GEU.AND P2, PT, R23, RZ, PT ;  /* 0x000000ff1700720b */ /* 0x000fe20003f4e000 */
[----:B------:R0:W-:Y:S01]  /*0d30*/  @!P1 STG.E.128 desc[UR4][R12.64], R4 ;  /* 0x000000040c009986 */ /* 0x0001e2000c101d04 */
[----:B------:R-:W-:Y:S02]  /*0d40*/  FSETP.GEU.AND P1, PT, R24, RZ, PT ;  /* 0x000000ff1800720b */ /* 0x000fe40003f2e000 */
[----:B------:R-:W-:Y:S02]  /*0d50*/  FSETP.GEU.AND P3, PT, R22, RZ, PT ;  /* 0x000000ff1600720b */ /* 0x000fe40003f6e000 */
[----:B------:R-:W-:Y:S02]  /*0d60*/  FSETP.GEU.AND P4, PT, R21, RZ, PT ;  /* 0x000000ff1500720b */ /* 0x000fe40003f8e000 */
[----:B------:R-:W-:Y:S02]  /*0d70*/  SEL R11, R24, RZ, P1 ;  /* 0x000000ff180b7207 */ /* 0x000fe40000800000 */
[----:B------:R-:W-:-:S02]  /*0d80*/  SEL R10, R23, RZ, P2 ;  /* 0x000000ff170a7207 */ /* 0x000fc40001000000 */
[----:B------:R-:W-:Y:S02]  /*0d90*/  SEL R9, R22, RZ, P3 ;  /* 0x000000ff16097207 */ /* 0x000fe40001800000 */
[----:B------:R-:W-:Y:S01]  /*0da0*/  SEL R8, R21, RZ, P4 ;  /* 0x000000ff15087207 */ /* 0x000fe20002000000 */
[----:B0-----:R-:W-:Y:S06]  /*0db0*/  @P0 EXIT ;  /* 0x000000000000094d */ /* 0x001fec0003800000 */
[----:B------:R-:W-:Y:S01]  /*0dc0*/  STG.E.128 desc[UR4][R12.64+0x800], R8 ;  /* 0x000800080c007986 */ /* 0x000fe2000c101d04 */
[----:B------:R-:W-:Y:S05]  /*0dd0*/  EXIT ;  /* 0x000000000000794d */ /* 0x000fea0003800000 */
.L_x_0:
[----:B------:R-:W-:-:S00]  /*0de0*/  BRA `(.L_x_0) ;  /* 0xfffffffc00fc7947 */ /* 0x000fc0000383ffff */
[----:B------:R-:W-:-:S00]  /*0df0*/  NOP ;  /* 0x0000000000007918 */ /* 0x000fc00000000000 */
        /* <DEDUP_REMOVED lines=8> */
.L_x_1:


//--------------------- .nv.global.init           --------------------------
	.section	.nv.global.init,"aw",@progbits
.nv.global.init:
	.type		_$_str,@object
	.size		_$_str,(_$_str_$_2 - _$_str)
_$_str:
        /*0000*/ 	.byte	0x5f, 0x5f, 0x43, 0x55, 0x44, 0x41, 0x5f, 0x46, 0x54, 0x5a, 0x00
	.type		_$_str_$_2,@object
	.size		_$_str_$_2,(.L_1 - _$_str_$_2)
_$_str_$_2:
        /*000b*/ 	.byte	0x5f, 0x5f, 0x43, 0x55, 0x44, 0x41, 0x5f, 0x50, 0x52, 0x45, 0x43, 0x5f, 0x53, 0x51, 0x52, 0x54
        /*001b*/ 	.byte	0x00
.L_1:


//--------------------- .nv.constant0.triton_poi_fused__native_batch_norm_legit_no_training_relu_85 --------------------------
	.section	.nv.constant0.triton_poi_fused__native_batch_norm_legit_no_training_relu_85,"a",@progbits
	.sectionflags	@""
	.align	4
.nv.constant0.triton_poi_fused__native_batch_norm_legit_no_training_relu_85:
	.zero		580
